//
// Generated by NVIDIA NVVM Compiler
//
// Compiler Build ID: CL-36424714
// Cuda compilation tools, release 13.0, V13.0.88
// Based on NVVM 20.0.0
//

.version 9.0
.target sm_100
.address_size 64

	// .globl	_Z20dense_forward_kernelPKfS0_S0_Pfiii

.visible .entry _Z20dense_forward_kernelPKfS0_S0_Pfiii(
	.param .u64 .ptr .align 1 _Z20dense_forward_kernelPKfS0_S0_Pfiii_param_0,
	.param .u64 .ptr .align 1 _Z20dense_forward_kernelPKfS0_S0_Pfiii_param_1,
	.param .u64 .ptr .align 1 _Z20dense_forward_kernelPKfS0_S0_Pfiii_param_2,
	.param .u64 .ptr .align 1 _Z20dense_forward_kernelPKfS0_S0_Pfiii_param_3,
	.param .u32 _Z20dense_forward_kernelPKfS0_S0_Pfiii_param_4,
	.param .u32 _Z20dense_forward_kernelPKfS0_S0_Pfiii_param_5,
	.param .u32 _Z20dense_forward_kernelPKfS0_S0_Pfiii_param_6
)
{
	.reg .pred 	%p<11>;
	.reg .b32 	%r<44>;
	.reg .b32 	%f<111>;
	.reg .b64 	%rd<47>;

	ld.param.u64 	%rd12, [_Z20dense_forward_kernelPKfS0_S0_Pfiii_param_0];
	ld.param.u64 	%rd13, [_Z20dense_forward_kernelPKfS0_S0_Pfiii_param_1];
	ld.param.u64 	%rd10, [_Z20dense_forward_kernelPKfS0_S0_Pfiii_param_2];
	ld.param.u64 	%rd11, [_Z20dense_forward_kernelPKfS0_S0_Pfiii_param_3];
	ld.param.u32 	%r25, [_Z20dense_forward_kernelPKfS0_S0_Pfiii_param_5];
	ld.param.u32 	%r26, [_Z20dense_forward_kernelPKfS0_S0_Pfiii_param_6];
	cvta.to.global.u64 	%rd1, %rd13;
	cvta.to.global.u64 	%rd2, %rd12;
	mov.u32 	%r1, %ctaid.y;
	mov.u32 	%r27, %ctaid.x;
	mov.u32 	%r28, %ntid.x;
	mov.u32 	%r29, %tid.x;
	mad.lo.s32 	%r2, %r27, %r28, %r29;
	setp.ge.s32 	%p1, %r2, %r26;
	@%p1 bra 	$L__BB0_15;
	cvta.to.global.u64 	%rd14, %rd10;
	mul.wide.s32 	%rd15, %r2, 4;
	add.s64 	%rd16, %rd14, %rd15;
	ld.global.f32 	%f110, [%rd16];
	setp.lt.s32 	%p2, %r25, 1;
	@%p2 bra 	$L__BB0_14;
	mul.lo.s32 	%r3, %r25, %r1;
	mul.lo.s32 	%r4, %r25, %r2;
	and.b32  	%r5, %r25, 15;
	setp.lt.u32 	%p3, %r25, 16;
	mov.b32 	%r40, 0;
	@%p3 bra 	$L__BB0_5;
	and.b32  	%r40, %r25, 2147483632;
	neg.s32 	%r38, %r40;
	mul.wide.u32 	%rd17, %r3, 4;
	add.s64 	%rd18, %rd17, %rd2;
	add.s64 	%rd45, %rd18, 32;
	add.s64 	%rd4, %rd1, 32;
	mov.u32 	%r37, %r4;
$L__BB0_4:
	.pragma "nounroll";
	mul.wide.s32 	%rd19, %r37, 4;
	add.s64 	%rd20, %rd4, %rd19;
	ld.global.f32 	%f16, [%rd45+-32];
	ld.global.f32 	%f17, [%rd20+-32];
	fma.rn.f32 	%f18, %f16, %f17, %f110;
	ld.global.f32 	%f19, [%rd45+-28];
	ld.global.f32 	%f20, [%rd20+-28];
	fma.rn.f32 	%f21, %f19, %f20, %f18;
	ld.global.f32 	%f22, [%rd45+-24];
	ld.global.f32 	%f23, [%rd20+-24];
	fma.rn.f32 	%f24, %f22, %f23, %f21;
	ld.global.f32 	%f25, [%rd45+-20];
	ld.global.f32 	%f26, [%rd20+-20];
	fma.rn.f32 	%f27, %f25, %f26, %f24;
	ld.global.f32 	%f28, [%rd45+-16];
	ld.global.f32 	%f29, [%rd20+-16];
	fma.rn.f32 	%f30, %f28, %f29, %f27;
	ld.global.f32 	%f31, [%rd45+-12];
	ld.global.f32 	%f32, [%rd20+-12];
	fma.rn.f32 	%f33, %f31, %f32, %f30;
	ld.global.f32 	%f34, [%rd45+-8];
	ld.global.f32 	%f35, [%rd20+-8];
	fma.rn.f32 	%f36, %f34, %f35, %f33;
	ld.global.f32 	%f37, [%rd45+-4];
	ld.global.f32 	%f38, [%rd20+-4];
	fma.rn.f32 	%f39, %f37, %f38, %f36;
	ld.global.f32 	%f40, [%rd45];
	ld.global.f32 	%f41, [%rd20];
	fma.rn.f32 	%f42, %f40, %f41, %f39;
	ld.global.f32 	%f43, [%rd45+4];
	ld.global.f32 	%f44, [%rd20+4];
	fma.rn.f32 	%f45, %f43, %f44, %f42;
	ld.global.f32 	%f46, [%rd45+8];
	ld.global.f32 	%f47, [%rd20+8];
	fma.rn.f32 	%f48, %f46, %f47, %f45;
	ld.global.f32 	%f49, [%rd45+12];
	ld.global.f32 	%f50, [%rd20+12];
	fma.rn.f32 	%f51, %f49, %f50, %f48;
	ld.global.f32 	%f52, [%rd45+16];
	ld.global.f32 	%f53, [%rd20+16];
	fma.rn.f32 	%f54, %f52, %f53, %f51;
	ld.global.f32 	%f55, [%rd45+20];
	ld.global.f32 	%f56, [%rd20+20];
	fma.rn.f32 	%f57, %f55, %f56, %f54;
	ld.global.f32 	%f58, [%rd45+24];
	ld.global.f32 	%f59, [%rd20+24];
	fma.rn.f32 	%f60, %f58, %f59, %f57;
	ld.global.f32 	%f61, [%rd45+28];
	ld.global.f32 	%f62, [%rd20+28];
	fma.rn.f32 	%f110, %f61, %f62, %f60;
	add.s32 	%r38, %r38, 16;
	add.s64 	%rd45, %rd45, 64;
	add.s32 	%r37, %r37, 16;
	setp.ne.s32 	%p4, %r38, 0;
	@%p4 bra 	$L__BB0_4;
$L__BB0_5:
	setp.eq.s32 	%p5, %r5, 0;
	@%p5 bra 	$L__BB0_14;
	and.b32  	%r13, %r25, 7;
	setp.lt.u32 	%p6, %r5, 8;
	@%p6 bra 	$L__BB0_8;
	add.s32 	%r31, %r40, %r3;
	mul.wide.u32 	%rd21, %r31, 4;
	add.s64 	%rd22, %rd2, %rd21;
	ld.global.f32 	%f64, [%rd22];
	add.s32 	%r32, %r40, %r4;
	mul.wide.s32 	%rd23, %r32, 4;
	add.s64 	%rd24, %rd1, %rd23;
	ld.global.f32 	%f65, [%rd24];
	fma.rn.f32 	%f66, %f64, %f65, %f110;
	cvt.u64.u32 	%rd25, %r3;
	cvt.u64.u32 	%rd26, %r40;
	add.s64 	%rd27, %rd26, %rd25;
	shl.b64 	%rd28, %rd27, 2;
	add.s64 	%rd29, %rd2, %rd28;
	ld.global.f32 	%f67, [%rd29+4];
	ld.global.f32 	%f68, [%rd24+4];
	fma.rn.f32 	%f69, %f67, %f68, %f66;
	ld.global.f32 	%f70, [%rd29+8];
	ld.global.f32 	%f71, [%rd24+8];
	fma.rn.f32 	%f72, %f70, %f71, %f69;
	ld.global.f32 	%f73, [%rd29+12];
	ld.global.f32 	%f74, [%rd24+12];
	fma.rn.f32 	%f75, %f73, %f74, %f72;
	ld.global.f32 	%f76, [%rd29+16];
	ld.global.f32 	%f77, [%rd24+16];
	fma.rn.f32 	%f78, %f76, %f77, %f75;
	ld.global.f32 	%f79, [%rd29+20];
	ld.global.f32 	%f80, [%rd24+20];
	fma.rn.f32 	%f81, %f79, %f80, %f78;
	ld.global.f32 	%f82, [%rd29+24];
	ld.global.f32 	%f83, [%rd24+24];
	fma.rn.f32 	%f84, %f82, %f83, %f81;
	ld.global.f32 	%f85, [%rd29+28];
	ld.global.f32 	%f86, [%rd24+28];
	fma.rn.f32 	%f110, %f85, %f86, %f84;
	add.s32 	%r40, %r40, 8;
$L__BB0_8:
	setp.eq.s32 	%p7, %r13, 0;
	@%p7 bra 	$L__BB0_14;
	and.b32  	%r16, %r25, 3;
	setp.lt.u32 	%p8, %r13, 4;
	@%p8 bra 	$L__BB0_11;
	add.s32 	%r33, %r40, %r3;
	mul.wide.u32 	%rd30, %r33, 4;
	add.s64 	%rd31, %rd2, %rd30;
	ld.global.f32 	%f88, [%rd31];
	add.s32 	%r34, %r40, %r4;
	mul.wide.s32 	%rd32, %r34, 4;
	add.s64 	%rd33, %rd1, %rd32;
	ld.global.f32 	%f89, [%rd33];
	fma.rn.f32 	%f90, %f88, %f89, %f110;
	cvt.u64.u32 	%rd34, %r3;
	cvt.u64.u32 	%rd35, %r40;
	add.s64 	%rd36, %rd35, %rd34;
	shl.b64 	%rd37, %rd36, 2;
	add.s64 	%rd38, %rd2, %rd37;
	ld.global.f32 	%f91, [%rd38+4];
	ld.global.f32 	%f92, [%rd33+4];
	fma.rn.f32 	%f93, %f91, %f92, %f90;
	ld.global.f32 	%f94, [%rd38+8];
	ld.global.f32 	%f95, [%rd33+8];
	fma.rn.f32 	%f96, %f94, %f95, %f93;
	ld.global.f32 	%f97, [%rd38+12];
	ld.global.f32 	%f98, [%rd33+12];
	fma.rn.f32 	%f110, %f97, %f98, %f96;
	add.s32 	%r40, %r40, 4;
$L__BB0_11:
	setp.eq.s32 	%p9, %r16, 0;
	@%p9 bra 	$L__BB0_14;
	add.s32 	%r43, %r40, %r4;
	add.s32 	%r35, %r40, %r3;
	mul.wide.u32 	%rd39, %r35, 4;
	add.s64 	%rd46, %rd2, %rd39;
	neg.s32 	%r42, %r16;
$L__BB0_13:
	.pragma "nounroll";
	mul.wide.s32 	%rd40, %r43, 4;
	add.s64 	%rd41, %rd1, %rd40;
	ld.global.f32 	%f99, [%rd46];
	ld.global.f32 	%f100, [%rd41];
	fma.rn.f32 	%f110, %f99, %f100, %f110;
	add.s32 	%r43, %r43, 1;
	add.s64 	%rd46, %rd46, 4;
	add.s32 	%r42, %r42, 1;
	setp.ne.s32 	%p10, %r42, 0;
	@%p10 bra 	$L__BB0_13;
$L__BB0_14:
	max.f32 	%f101, %f110, 0f00000000;
	mad.lo.s32 	%r36, %r26, %r1, %r2;
	cvta.to.global.u64 	%rd42, %rd11;
	mul.wide.s32 	%rd43, %r36, 4;
	add.s64 	%rd44, %rd42, %rd43;
	st.global.f32 	[%rd44], %f101;
$L__BB0_15:
	ret;

}


// ===== COMPILED SASS (sm_100) =====

	.target	sm_100

	.elftype	@"ET_EXEC"


//--------------------- .note.nv.tkinfo           --------------------------
	.section	.note.nv.tkinfo,"",@"SHT_NOTE"
	.sectionflags	@"SHF_NOTE_NV_TKINFO"
	.tkinfo
        /*0018*/ 	.word	0x00000002
        /*0030*/ 	.string	""
        /*0030*/ 	.string	"ptxas"
        /*0030*/ 	.string	"Cuda compilation tools, release 13.0, V13.0.88"
        /*0030*/ 	.string	"Build cuda_13.0.r13.0/compiler.36424714_0"
        /*0030*/ 	.string	"-arch sm_100 -m 64 "



//--------------------- .note.nv.cuinfo           --------------------------
	.section	.note.nv.cuinfo,"",@"SHT_NOTE"
	.sectionflags	@"SHF_NOTE_NV_CUINFO"
        /*0018*/ 	.short	0x0002
        /*001a*/ 	.short	0x0064
        /*001c*/ 	.short	0x0082
	.zero		2


//--------------------- .nv.info                  --------------------------
	.section	.nv.info,"",@"SHT_CUDA_INFO"
	.align	4


	//----- nvinfo : EIATTR_REGCOUNT
	.align		4
        /*0000*/ 	.byte	0x04, 0x2f
        /*0002*/ 	.short	(.L_1 - .L_0)
	.align		4
.L_0:
        /*0004*/ 	.word	index@(_Z20dense_forward_kernelPKfS0_S0_Pfiii)
        /*0008*/ 	.word	0x0000001f


	//----- nvinfo : EIATTR_FRAME_SIZE
	.align		4
.L_1:
        /*000c*/ 	.byte	0x04, 0x11
        /*000e*/ 	.short	(.L_3 - .L_2)
	.align		4
.L_2:
        /*0010*/ 	.word	index@(_Z20dense_forward_kernelPKfS0_S0_Pfiii)
        /*0014*/ 	.word	0x00000000


	//----- nvinfo : EIATTR_MIN_STACK_SIZE
	.align		4
.L_3:
        /*0018*/ 	.byte	0x04, 0x12
        /*001a*/ 	.short	(.L_5 - .L_4)
	.align		4
.L_4:
        /*001c*/ 	.word	index@(_Z20dense_forward_kernelPKfS0_S0_Pfiii)
        /*0020*/ 	.word	0x00000000
.L_5:


//--------------------- .nv.compat                --------------------------
	.section	.nv.compat,"",@"SHT_CUDA_COMPAT_INFO"
	.align	4
        /*0000*/ 	.byte	0x02, 0x09, 0x00, 0x00, 0x02, 0x02, 0x01, 0x00, 0x02, 0x05, 0x05, 0x00, 0x03, 0x07, 0x01, 0x01
        /*0010*/ 	.byte	0x02, 0x03, 0x00, 0x00, 0x02, 0x06, 0x01, 0x00, 0x04, 0x0b, 0x08, 0x00, 0x09, 0x00, 0x00, 0x00
        /*0020*/ 	.byte	0x00, 0x00, 0x00, 0x00


//--------------------- .nv.info._Z20dense_forward_kernelPKfS0_S0_Pfiii --------------------------
	.section	.nv.info._Z20dense_forward_kernelPKfS0_S0_Pfiii,"",@"SHT_CUDA_INFO"
	.sectionflags	@""
	.align	4


	//----- nvinfo : EIATTR_CUDA_API_VERSION
	.align		4
        /*0000*/ 	.byte	0x04, 0x37
        /*0002*/ 	.short	(.L_7 - .L_6)
.L_6:
        /*0004*/ 	.word	0x00000082


	//----- nvinfo : EIATTR_KPARAM_INFO
	.align		4
.L_7:
        /*0008*/ 	.byte	0x04, 0x17
        /*000a*/ 	.short	(.L_9 - .L_8)
.L_8:
        /*000c*/ 	.word	0x00000000
        /*0010*/ 	.short	0x0006
        /*0012*/ 	.short	0x0028
        /*0014*/ 	.byte	0x00, 0xf0, 0x11, 0x00


	//----- nvinfo : EIATTR_KPARAM_INFO
	.align		4
.L_9:
        /*0018*/ 	.byte	0x04, 0x17
        /*001a*/ 	.short	(.L_11 - .L_10)
.L_10:
        /*001c*/ 	.word	0x00000000
        /*0020*/ 	.short	0x0005
        /*0022*/ 	.short	0x0024
        /*0024*/ 	.byte	0x00, 0xf0, 0x11, 0x00


	//----- nvinfo : EIATTR_KPARAM_INFO
	.align		4
.L_11:
        /*0028*/ 	.byte	0x04, 0x17
        /*002a*/ 	.short	(.L_13 - .L_12)
.L_12:
        /*002c*/ 	.word	0x00000000
        /*0030*/ 	.short	0x0004
        /*0032*/ 	.short	0x0020
        /*0034*/ 	.byte	0x00, 0xf0, 0x11, 0x00


	//----- nvinfo : EIATTR_KPARAM_INFO
	.align		4
.L_13:
        /*0038*/ 	.byte	0x04, 0x17
        /*003a*/ 	.short	(.L_15 - .L_14)
.L_14:
        /*003c*/ 	.word	0x00000000
        /*0040*/ 	.short	0x0003
        /*0042*/ 	.short	0x0018
        /*0044*/ 	.byte	0x00, 0xf5, 0x21, 0x00


	//----- nvinfo : EIATTR_KPARAM_INFO
	.align		4
.L_15:
        /*0048*/ 	.byte	0x04, 0x17
        /*004a*/ 	.short	(.L_17 - .L_16)
.L_16:
        /*004c*/ 	.word	0x00000000
        /*0050*/ 	.short	0x0002
        /*0052*/ 	.short	0x0010
        /*0054*/ 	.byte	0x00, 0xf5, 0x21, 0x00


	//----- nvinfo : EIATTR_KPARAM_INFO
	.align		4
.L_17:
        /*0058*/ 	.byte	0x04, 0x17
        /*005a*/ 	.short	(.L_19 - .L_18)
.L_18:
        /*005c*/ 	.word	0x00000000
        /*0060*/ 	.short	0x0001
        /*0062*/ 	.short	0x0008
        /*0064*/ 	.byte	0x00, 0xf5, 0x21, 0x00


	//----- nvinfo : EIATTR_KPARAM_INFO
	.align		4
.L_19:
        /*0068*/ 	.byte	0x04, 0x17
        /*006a*/ 	.short	(.L_21 - .L_20)
.L_20:
        /*006c*/ 	.word	0x00000000
        /*0070*/ 	.short	0x0000
        /*0072*/ 	.short	0x0000
        /*0074*/ 	.byte	0x00, 0xf5, 0x21, 0x00


	//----- nvinfo : EIATTR_SPARSE_MMA_MASK
	.align		4
.L_21:
        /*0078*/ 	.byte	0x03, 0x50
        /*007a*/ 	.short	0x0000


	//----- nvinfo : EIATTR_MAXREG_COUNT
	.align		4
        /*007c*/ 	.byte	0x03, 0x1b
        /*007e*/ 	.short	0x00ff


	//----- nvinfo : EIATTR_MERCURY_ISA_VERSION
	.align		4
        /*0080*/ 	.byte	0x03, 0x5f
        /*0082*/ 	.short	0x0101


	//----- nvinfo : EIATTR_VRC_CTA_INIT_COUNT
	.align		4
        /*0084*/ 	.byte	0x02, 0x4a
	.zero		1
	.zero		1


	//----- nvinfo : EIATTR_EXIT_INSTR_OFFSETS
	.align		4
        /*0088*/ 	.byte	0x04, 0x1c
        /*008a*/ 	.short	(.L_23 - .L_22)


	//   ....[0]....
.L_22:
        /*008c*/ 	.word	0x00000070


	//   ....[1]....
        /*0090*/ 	.word	0x00000ba0


	//----- nvinfo : EIATTR_CBANK_PARAM_SIZE
	.align		4
.L_23:
        /*0094*/ 	.byte	0x03, 0x19
        /*0096*/ 	.short	0x002c


	//----- nvinfo : EIATTR_PARAM_CBANK
	.align		4
        /*0098*/ 	.byte	0x04, 0x0a
        /*009a*/ 	.short	(.L_25 - .L_24)
	.align		4
.L_24:
        /*009c*/ 	.word	index@(.nv.constant0._Z20dense_forward_kernelPKfS0_S0_Pfiii)
        /*00a0*/ 	.short	0x0380
        /*00a2*/ 	.short	0x002c


	//----- nvinfo : EIATTR_SW_WAR
	.align		4
.L_25:
        /*00a4*/ 	.byte	0x04, 0x36
        /*00a6*/ 	.short	(.L_27 - .L_26)
.L_26:
        /*00a8*/ 	.word	0x00000008
.L_27:


//--------------------- .nv.callgraph             --------------------------
	.section	.nv.callgraph,"",@"SHT_CUDA_CALLGRAPH"
	.align	4
	.sectionentsize	8
	.align		4
        /*0000*/ 	.word	0x00000000
	.align		4
        /*0004*/ 	.word	0xffffffff
	.align		4
        /*0008*/ 	.word	0x00000000
	.align		4
        /*000c*/ 	.word	0xfffffffe
	.align		4
        /*0010*/ 	.word	0x00000000
	.align		4
        /*0014*/ 	.word	0xfffffffd
	.align		4
        /*0018*/ 	.word	0x00000000
	.align		4
        /*001c*/ 	.word	0xfffffffc


//--------------------- .text._Z20dense_forward_kernelPKfS0_S0_Pfiii --------------------------
	.section	.text._Z20dense_forward_kernelPKfS0_S0_Pfiii,"ax",@progbits
	.align	128
        .global         _Z20dense_forward_kernelPKfS0_S0_Pfiii
        .type           _Z20dense_forward_kernelPKfS0_S0_Pfiii,@function
        .size           _Z20dense_forward_kernelPKfS0_S0_Pfiii,(.L_x_7 - _Z20dense_forward_kernelPKfS0_S0_Pfiii)
        .other          _Z20dense_forward_kernelPKfS0_S0_Pfiii,@"STO_CUDA_ENTRY STV_DEFAULT"
_Z20dense_forward_kernelPKfS0_S0_Pfiii:
.text._Z20dense_forward_kernelPKfS0_S0_Pfiii:
[----:B------:R-:W-:Y:S01]  /*0000*/  LDC R1, c[0x0][0x37c] ;  /* 0x0000df00ff017b82 */ /* 0x000fe20000000800 */
[----:B------:R-:W0:Y:S07]  /*0010*/  S2R R3, SR_TID.X ;  /* 0x0000000000037919 */ /* 0x000e2e0000002100 */
[----:B------:R-:W0:Y:S01]  /*0020*/  S2UR UR4, SR_CTAID.X ;  /* 0x00000000000479c3 */ /* 0x000e220000002500 */
[----:B------:R-:W1:Y:S07]  /*0030*/  LDCU UR11, c[0x0][0x3a8] ;  /* 0x00007500ff0b77ac */ /* 0x000e6e0008000800 */
[----:B------:R-:W0:Y:S02]  /*0040*/  LDC R0, c[0x0][0x360] ;  /* 0x0000d800ff007b82 */ /* 0x000e240000000800 */
[----:B0-----:R-:W-:-:S05]  /*0050*/  IMAD R0, R0, UR4, R3 ;  /* 0x0000000400007c24 */ /* 0x001fca000f8e0203 */
[----:B-1----:R-:W-:-:S13]  /*0060*/  ISETP.GE.AND P0, PT, R0, UR11, PT ;  /* 0x0000000b00007c0c */ /* 0x002fda000bf06270 */
[----:B------:R-:W-:Y:S05]  /*0070*/  @P0 EXIT ;  /* 0x000000000000094d */ /* 0x000fea0003800000 */
[----:B------:R-:W0:Y:S01]  /*0080*/  LDC.64 R14, c[0x0][0x390] ;  /* 0x0000e400ff0e7b82 */ /* 0x000e220000000a00 */
[----:B------:R-:W1:Y:S01]  /*0090*/  LDCU.64 UR12, c[0x0][0x358] ;  /* 0x00006b00ff0c77ac */ /* 0x000e620008000a00 */
[----:B------:R-:W2:Y:S01]  /*00a0*/  LDCU UR7, c[0x0][0x3a4] ;  /* 0x00007480ff0777ac */ /* 0x000ea20008000800 */
[----:B0-----:R-:W-:-:S06]  /*00b0*/  IMAD.WIDE R14, R0, 0x4, R14 ;  /* 0x00000004000e7825 */ /* 0x001fcc00078e020e */
[----:B-1----:R0:W5:Y:S01]  /*00c0*/  LDG.E R14, desc[UR12][R14.64] ;  /* 0x0000000c0e0e7981 */ /* 0x002162000c1e1900 */
[----:B--2---:R-:W-:Y:S01]  /*00d0*/  UISETP.GE.AND UP0, UPT, UR7, 0x1, UPT ;  /* 0x000000010700788c */ /* 0x004fe2000bf06270 */
[----:B------:R-:W1:Y:S08]  /*00e0*/  S2R R7, SR_CTAID.Y ;  /* 0x0000000000077919 */ /* 0x000e700000002600 */
[----:B0-----:R-:W-:Y:S05]  /*00f0*/  BRA.U !UP0, `(.L_x_0) ;  /* 0x0000000908947547 */ /* 0x001fea000b800000 */
[----:B------:R-:W-:Y:S02]  /*0100*/  UISETP.GE.U32.AND UP1, UPT, UR7, 0x10, UPT ;  /* 0x000000100700788c */ /* 0x000fe4000bf26070 */
[----:B-1----:R-:W-:Y:S01]  /*0110*/  IMAD R6, R7, UR7, RZ ;  /* 0x0000000707067c24 */ /* 0x002fe2000f8e02ff */
[----:B------:R-:W-:Y:S02]  /*0120*/  ULOP3.LUT UR10, UR7, 0xf, URZ, 0xc0, !UPT ;  /* 0x0000000f070a7892 */ /* 0x000fe4000f8ec0ff */
[----:B------:R-:W-:Y:S01]  /*0130*/  IMAD R8, R0, UR7, RZ ;  /* 0x0000000700087c24 */ /* 0x000fe2000f8e02ff */
[----:B------:R-:W-:Y:S01]  /*0140*/  UMOV UR4, URZ ;  /* 0x000000ff00047c82 */ /* 0x000fe20008000000 */
[----:B------:R-:W-:Y:S02]  /*0150*/  UISETP.NE.AND UP0, UPT, UR10, URZ, UPT ;  /* 0x000000ff0a00728c */ /* 0x000fe4000bf05270 */
[----:B------:R-:W-:Y:S09]  /*0160*/  BRA.U !UP1, `(.L_x_1) ;  /* 0x00000005090c7547 */ /* 0x000ff2000b800000 */
[----:B------:R-:W0:Y:S01]  /*0170*/  LDC.64 R2, c[0x0][0x380] ;  /* 0x0000e000ff027b82 */ /* 0x000e220000000a00 */
[----:B------:R-:W1:Y:S01]  /*0180*/  LDCU.64 UR8, c[0x0][0x388] ;  /* 0x00007100ff0877ac */ /* 0x000e620008000a00 */
[----:B------:R-:W-:Y:S01]  /*0190*/  MOV R9, R8 ;  /* 0x0000000800097202 */ /* 0x000fe20000000f00 */
[----:B------:R-:W-:Y:S02]  /*01a0*/  ULOP3.LUT UR4, UR7, 0x7ffffff0, URZ, 0xc0, !UPT ;  /* 0x7ffffff007047892 */ /* 0x000fe4000f8ec0ff */
[----:B-1----:R-:W-:Y:S02]  /*01b0*/  UIADD3 UR5, UP1, UPT, UR8, 0x20, URZ ;  /* 0x0000002008057890 */ /* 0x002fe4000ff3e0ff */
[----:B------:R-:W-:Y:S02]  /*01c0*/  UIADD3 UR8, UPT, UPT, -UR4, URZ, URZ ;  /* 0x000000ff04087290 */ /* 0x000fe4000fffe1ff */
[----:B------:R-:W-:Y:S01]  /*01d0*/  UIADD3.X UR6, UPT, UPT, URZ, UR9, URZ, UP1, !UPT ;  /* 0x00000009ff067290 */ /* 0x000fe20008ffe4ff */
[----:B0-----:R-:W-:-:S03]  /*01e0*/  IMAD.WIDE.U32 R2, R6, 0x4, R2 ;  /* 0x0000000406027825 */ /* 0x001fc600078e0002 */
[----:B------:R-:W-:-:S04]  /*01f0*/  IADD3 R4, P0, PT, R2, 0x20, RZ ;  /* 0x0000002002047810 */ /* 0x000fc80007f1e0ff */
[----:B------:R-:W-:-:S09]  /*0200*/  IADD3.X R5, PT, PT, RZ, R3, RZ, P0, !PT ;  /* 0x00000003ff057210 */ /* 0x000fd200007fe4ff */
.L_x_2:
[----:B------:R-:W-:Y:S01]  /*0210*/  MOV R2, UR5 ;  /* 0x0000000500027c02 */ /* 0x000fe20008000f00 */
[----:B------:R-:W2:Y:S01]  /*0220*/  LDG.E R15, desc[UR12][R4.64+-0x20] ;  /* 0xffffe00c040f7981 */ /* 0x000ea2000c1e1900 */
[----:B------:R-:W-:-:S03]  /*0230*/  MOV R3, UR6 ;  /* 0x0000000600037c02 */ /* 0x000fc60008000f00 */
[----:B------:R-:W3:Y:S01]  /*0240*/  LDG.E R17, desc[UR12][R4.64+-0x1c] ;  /* 0xffffe40c04117981 */ /* 0x000ee2000c1e1900 */
[----:B------:R-:W-:-:S03]  /*0250*/  IMAD.WIDE R2, R9, 0x4, R2 ;  /* 0x0000000409027825 */ /* 0x000fc600078e0202 */
[----:B------:R-:W4:Y:S04]  /*0260*/  LDG.E R19, desc[UR12][R4.64+-0x18] ;  /* 0xffffe80c04137981 */ /* 0x000f28000c1e1900 */
[----:B------:R-:W2:Y:S04]  /*0270*/  LDG.E R16, desc[UR12][R2.64+-0x20] ;  /* 0xffffe00c02107981 */ /* 0x000ea8000c1e1900 */
[----:B------:R-:W3:Y:S04]  /*0280*/  LDG.E R24, desc[UR12][R2.64+-0x1c] ;  /* 0xffffe40c02187981 */ /* 0x000ee8000c1e1900 */
[----:B------:R-:W4:Y:S04]  /*0290*/  LDG.E R18, desc[UR12][R2.64+-0x18] ;  /* 0xffffe80c02127981 */ /* 0x000f28000c1e1900 */
        /* <DEDUP_REMOVED lines=9> */
[----:B------:R-:W4:Y:S01]  /*0330*/  LDG.E R26, desc[UR12][R4.64+0x1c] ;  /* 0x00001c0c041a7981 */ /* 0x000f22000c1e1900 */
[----:B--2--5:R-:W-:-:S03]  /*0340*/  FFMA R16, R15, R16, R14 ;  /* 0x000000100f107223 */ /* 0x024fc6000000000e */
[----:B------:R-:W2:Y:S01]  /*0350*/  LDG.E R15, desc[UR12][R4.64+-0x4] ;  /* 0xfffffc0c040f7981 */ /* 0x000ea2000c1e1900 */
[----:B---3--:R-:W-:-:S03]  /*0360*/  FFMA R24, R17, R24, R16 ;  /* 0x0000001811187223 */ /* 0x008fc60000000010 */
[----:B------:R-:W2:Y:S01]  /*0370*/  LDG.E R14, desc[UR12][R2.64+-0x4] ;  /* 0xfffffc0c020e7981 */ /* 0x000ea2000c1e1900 */
[----:B----4-:R-:W-:-:S03]  /*0380*/  FFMA R25, R19, R18, R24 ;  /* 0x0000001213197223 */ /* 0x010fc60000000018 */
[----:B------:R-:W3:Y:S04]  /*0390*/  LDG.E R16, desc[UR12][R4.64] ;  /* 0x0000000c04107981 */ /* 0x000ee8000c1e1900 */
[----:B------:R-:W3:Y:S01]  /*03a0*/  LDG.E R17, desc[UR12][R2.64] ;  /* 0x0000000c02117981 */ /* 0x000ee2000c1e1900 */
[----:B------:R-:W-:-:S03]  /*03b0*/  FFMA R25, R20, R21, R25 ;  /* 0x0000001514197223 */ /* 0x000fc60000000019 */
[----:B------:R-:W4:Y:S04]  /*03c0*/  LDG.E R18, desc[UR12][R4.64+0x4] ;  /* 0x0000040c04127981 */ /* 0x000f28000c1e1900 */
[----:B------:R-:W4:Y:S01]  /*03d0*/  LDG.E R19, desc[UR12][R2.64+0x4] ;  /* 0x0000040c02137981 */ /* 0x000f22000c1e1900 */
[----:B------:R-:W-:-:S03]  /*03e0*/  FFMA R25, R22, R23, R25 ;  /* 0x0000001716197223 */ /* 0x000fc60000000019 */
[----:B------:R-:W4:Y:S04]  /*03f0*/  LDG.E R20, desc[UR12][R4.64+0x8] ;  /* 0x0000080c04147981 */ /* 0x000f28000c1e1900 */
[----:B------:R-:W4:Y:S01]  /*0400*/  LDG.E R21, desc[UR12][R2.64+0x8] ;  /* 0x0000080c02157981 */ /* 0x000f22000c1e1900 */
[----:B------:R-:W-:-:S03]  /*0410*/  FFMA R25, R10, R11, R25 ;  /* 0x0000000b0a197223 */ /* 0x000fc60000000019 */
[----:B------:R-:W4:Y:S04]  /*0420*/  LDG.E R22, desc[UR12][R4.64+0xc] ;  /* 0x00000c0c04167981 */ /* 0x000f28000c1e1900 */
[----:B------:R-:W4:Y:S04]  /*0430*/  LDG.E R23, desc[UR12][R2.64+0xc] ;  /* 0x00000c0c02177981 */ /* 0x000f28000c1e1900 */
[----:B------:R-:W4:Y:S01]  /*0440*/  LDG.E R10, desc[UR12][R4.64+0x10] ;  /* 0x0000100c040a7981 */ /* 0x000f22000c1e1900 */
[----:B------:R-:W-:-:S03]  /*0450*/  FFMA R28, R12, R13, R25 ;  /* 0x0000000d0c1c7223 */ /* 0x000fc60000000019 */
[----:B------:R-:W4:Y:S04]  /*0460*/  LDG.E R11, desc[UR12][R2.64+0x10] ;  /* 0x0000100c020b7981 */ /* 0x000f28000c1e1900 */
[----:B------:R-:W4:Y:S04]  /*0470*/  LDG.E R24, desc[UR12][R4.64+0x14] ;  /* 0x0000140c04187981 */ /* 0x000f28000c1e1900 */
[----:B------:R-:W4:Y:S04]  /*0480*/  LDG.E R25, desc[UR12][R2.64+0x14] ;  /* 0x0000140c02197981 */ /* 0x000f28000c1e1900 */
[----:B------:R0:W4:Y:S04]  /*0490*/  LDG.E R13, desc[UR12][R4.64+0x18] ;  /* 0x0000180c040d7981 */ /* 0x000128000c1e1900 */
[----:B------:R-:W4:Y:S01]  /*04a0*/  LDG.E R12, desc[UR12][R2.64+0x18] ;  /* 0x0000180c020c7981 */ /* 0x000f22000c1e1900 */
[----:B------:R-:W-:-:S04]  /*04b0*/  UIADD3 UR8, UPT, UPT, UR8, 0x10, URZ ;  /* 0x0000001008087890 */ /* 0x000fc8000fffe0ff */
[----:B------:R-:W-:Y:S01]  /*04c0*/  UISETP.NE.AND UP1, UPT, UR8, URZ, UPT ;  /* 0x000000ff0800728c */ /* 0x000fe2000bf25270 */
[----:B0-----:R-:W-:Y:S02]  /*04d0*/  IADD3 R4, P0, PT, R4, 0x40, RZ ;  /* 0x0000004004047810 */ /* 0x001fe40007f1e0ff */
[----:B------:R-:W-:Y:S02]  /*04e0*/  IADD3 R9, PT, PT, R9, 0x10, RZ ;  /* 0x0000001009097810 */ /* 0x000fe40007ffe0ff */
[----:B------:R-:W-:Y:S01]  /*04f0*/  IADD3.X R5, PT, PT, RZ, R5, RZ, P0, !PT ;  /* 0x00000005ff057210 */ /* 0x000fe200007fe4ff */
[----:B--2---:R-:W-:-:S04]  /*0500*/  FFMA R15, R15, R14, R28 ;  /* 0x0000000e0f0f7223 */ /* 0x004fc8000000001c */
[----:B---3--:R-:W-:-:S04]  /*0510*/  FFMA R15, R16, R17, R15 ;  /* 0x00000011100f7223 */ /* 0x008fc8000000000f */
[----:B----4-:R-:W-:-:S04]  /*0520*/  FFMA R15, R18, R19, R15 ;  /* 0x00000013120f7223 */ /* 0x010fc8000000000f */
[----:B------:R-:W-:-:S04]  /*0530*/  FFMA R15, R20, R21, R15 ;  /* 0x00000015140f7223 */ /* 0x000fc8000000000f */
[----:B------:R-:W-:-:S04]  /*0540*/  FFMA R15, R22, R23, R15 ;  /* 0x00000017160f7223 */ /* 0x000fc8000000000f */
[----:B------:R-:W-:-:S04]  /*0550*/  FFMA R11, R10, R11, R15 ;  /* 0x0000000b0a0b7223 */ /* 0x000fc8000000000f */
[----:B------:R-:W-:-:S04]  /*0560*/  FFMA R24, R24, R25, R11 ;  /* 0x0000001918187223 */ /* 0x000fc8000000000b */
[----:B------:R-:W-:-:S04]  /*0570*/  FFMA R13, R13, R12, R24 ;  /* 0x0000000c0d0d7223 */ /* 0x000fc80000000018 */
[----:B------:R-:W-:Y:S01]  /*0580*/  FFMA R14, R26, R27, R13 ;  /* 0x0000001b1a0e7223 */ /* 0x000fe2000000000d */
[----:B------:R-:W-:Y:S06]  /*0590*/  BRA.U UP1, `(.L_x_2) ;  /* 0xfffffffd011c7547 */ /* 0x000fec000b83ffff */
.L_x_1:
[----:B------:R-:W-:Y:S05]  /*05a0*/  BRA.U !UP0, `(.L_x_0) ;  /* 0x0000000508687547 */ /* 0x000fea000b800000 */
[----:B------:R-:W-:Y:S02]  /*05b0*/  UISETP.GE.U32.AND UP0, UPT, UR10, 0x8, UPT ;  /* 0x000000080a00788c */ /* 0x000fe4000bf06070 */
[----:B------:R-:W-:-:S04]  /*05c0*/  ULOP3.LUT UR6, UR7, 0x7, URZ, 0xc0, !UPT ;  /* 0x0000000707067892 */ /* 0x000fc8000f8ec0ff */
[----:B------:R-:W-:-:S03]  /*05d0*/  UISETP.NE.AND UP1, UPT, UR6, URZ, UPT ;  /* 0x000000ff0600728c */ /* 0x000fc6000bf25270 */
[----:B------:R-:W-:Y:S08]  /*05e0*/  BRA.U !UP0, `(.L_x_3) ;  /* 0x0000000108907547 */ /* 0x000ff0000b800000 */
[----:B------:R-:W0:Y:S01]  /*05f0*/  LDC.64 R10, c[0x0][0x380] ;  /* 0x0000e000ff0a7b82 */ /* 0x000e220000000a00 */
[C---:B------:R-:W-:Y:S02]  /*0600*/  IADD3 R9, PT, PT, R6.reuse, UR4, RZ ;  /* 0x0000000406097c10 */ /* 0x040fe4000fffe0ff */
[----:B------:R-:W-:Y:S02]  /*0610*/  IADD3 R12, P0, PT, R6, UR4, RZ ;  /* 0x00000004060c7c10 */ /* 0x000fe4000ff1e0ff */
[----:B------:R-:W-:-:S03]  /*0620*/  IADD3 R13, PT, PT, R8, UR4, RZ ;  /* 0x00000004080d7c10 */ /* 0x000fc6000fffe0ff */
[----:B------:R-:W1:Y:S08]  /*0630*/  LDC.64 R2, c[0x0][0x380] ;  /* 0x0000e000ff027b82 */ /* 0x000e700000000a00 */
[----:B------:R-:W2:Y:S01]  /*0640*/  LDC.64 R4, c[0x0][0x388] ;  /* 0x0000e200ff047b82 */ /* 0x000ea20000000a00 */
[----:B0-----:R-:W-:Y:S01]  /*0650*/  IMAD.WIDE.U32 R10, R9, 0x4, R10 ;  /* 0x00000004090a7825 */ /* 0x001fe200078e000a */
[----:B------:R-:W-:-:S04]  /*0660*/  IADD3.X R9, PT, PT, RZ, RZ, RZ, P0, !PT ;  /* 0x000000ffff097210 */ /* 0x000fc800007fe4ff */
[----:B------:R-:W3:Y:S01]  /*0670*/  LDG.E R15, desc[UR12][R10.64] ;  /* 0x0000000c0a0f7981 */ /* 0x000ee2000c1e1900 */
[----:B-1----:R-:W-:-:S04]  /*0680*/  LEA R2, P0, R12, R2, 0x2 ;  /* 0x000000020c027211 */ /* 0x002fc800078010ff */
[----:B------:R-:W-:Y:S01]  /*0690*/  LEA.HI.X R3, R12, R3, R9, 0x2, P0 ;  /* 0x000000030c037211 */ /* 0x000fe200000f1409 */
[----:B--2---:R-:W-:-:S04]  /*06a0*/  IMAD.WIDE R4, R13, 0x4, R4 ;  /* 0x000000040d047825 */ /* 0x004fc800078e0204 */
[----:B------:R-:W2:Y:S04]  /*06b0*/  LDG.E R18, desc[UR12][R2.64+0x4] ;  /* 0x0000040c02127981 */ /* 0x000ea8000c1e1900 */
[----:B------:R-:W3:Y:S04]  /*06c0*/  LDG.E R16, desc[UR12][R4.64] ;  /* 0x0000000c04107981 */ /* 0x000ee8000c1e1900 */
[----:B------:R-:W2:Y:S04]  /*06d0*/  LDG.E R17, desc[UR12][R4.64+0x4] ;  /* 0x0000040c04117981 */ /* 0x000ea8000c1e1900 */
        /* <DEDUP_REMOVED lines=12> */
[----:B------:R-:W-:Y:S01]  /*07a0*/  UIADD3 UR4, UPT, UPT, UR4, 0x8, URZ ;  /* 0x0000000804047890 */ /* 0x000fe2000fffe0ff */
[----:B---3-5:R-:W-:-:S04]  /*07b0*/  FFMA R15, R15, R16, R14 ;  /* 0x000000100f0f7223 */ /* 0x028fc8000000000e */
[----:B--2---:R-:W-:-:S04]  /*07c0*/  FFMA R15, R18, R17, R15 ;  /* 0x00000011120f7223 */ /* 0x004fc8000000000f */
[----:B----4-:R-:W-:-:S04]  /*07d0*/  FFMA R15, R20, R19, R15 ;  /* 0x00000013140f7223 */ /* 0x010fc8000000000f */
[----:B------:R-:W-:-:S04]  /*07e0*/  FFMA R15, R22, R21, R15 ;  /* 0x00000015160f7223 */ /* 0x000fc8000000000f */
[----:B------:R-:W-:-:S04]  /*07f0*/  FFMA R15, R24, R23, R15 ;  /* 0x00000017180f7223 */ /* 0x000fc8000000000f */
[----:B------:R-:W-:-:S04]  /*0800*/  FFMA R12, R12, R13, R15 ;  /* 0x0000000d0c0c7223 */ /* 0x000fc8000000000f */
[----:B------:R-:W-:-:S04]  /*0810*/  FFMA R10, R9, R10, R12 ;  /* 0x0000000a090a7223 */ /* 0x000fc8000000000c */
[----:B------:R-:W-:-:S07]  /*0820*/  FFMA R14, R25, R11, R10 ;  /* 0x0000000b190e7223 */ /* 0x000fce000000000a */
.L_x_3:
        /* <DEDUP_REMOVED lines=8> */
[----:B------:R-:W-:Y:S02]  /*08b0*/  IADD3 R9, PT, PT, R8, UR4, RZ ;  /* 0x0000000408097c10 */ /* 0x000fe4000fffe0ff */
[----:B------:R-:W-:Y:S01]  /*08c0*/  IADD3.X R16, PT, PT, RZ, RZ, RZ, P0, !PT ;  /* 0x000000ffff107210 */ /* 0x000fe200007fe4ff */
[----:B------:R-:W1:Y:S08]  /*08d0*/  LDC.64 R2, c[0x0][0x380] ;  /* 0x0000e000ff027b82 */ /* 0x000e700000000a00 */
[----:B------:R-:W2:Y:S01]  /*08e0*/  LDC.64 R12, c[0x0][0x388] ;  /* 0x0000e200ff0c7b82 */ /* 0x000ea20000000a00 */
[----:B0-----:R-:W-:-:S06]  /*08f0*/  IMAD.WIDE.U32 R10, R11, 0x4, R4 ;  /* 0x000000040b0a7825 */ /* 0x001fcc00078e0004 */
[----:B------:R-:W3:Y:S01]  /*0900*/  LDG.E R11, desc[UR12][R10.64] ;  /* 0x0000000c0a0b7981 */ /* 0x000ee2000c1e1900 */
[----:B-1----:R-:W-:-:S04]  /*0910*/  LEA R2, P0, R15, R2, 0x2 ;  /* 0x000000020f027211 */ /* 0x002fc800078010ff */
[----:B------:R-:W-:Y:S01]  /*0920*/  LEA.HI.X R3, R15, R3, R16, 0x2, P0 ;  /* 0x000000030f037211 */ /* 0x000fe200000f1410 */
[----:B--2---:R-:W-:-:S04]  /*0930*/  IMAD.WIDE R4, R9, 0x4, R12 ;  /* 0x0000000409047825 */ /* 0x004fc800078e020c */
[----:B------:R-:W2:Y:S04]  /*0940*/  LDG.E R16, desc[UR12][R2.64+0x8] ;  /* 0x0000080c02107981 */ /* 0x000ea8000c1e1900 */
[----:B------:R-:W3:Y:S04]  /*0950*/  LDG.E R9, desc[UR12][R4.64] ;  /* 0x0000000c04097981 */ /* 0x000ee8000c1e1900 */
[----:B------:R-:W4:Y:S04]  /*0960*/  LDG.E R13, desc[UR12][R4.64+0x4] ;  /* 0x0000040c040d7981 */ /* 0x000f28000c1e1900 */
[----:B------:R-:W4:Y:S04]  /*0970*/  LDG.E R12, desc[UR12][R2.64+0x4] ;  /* 0x0000040c020c7981 */ /* 0x000f28000c1e1900 */
[----:B------:R-:W2:Y:S04]  /*0980*/  LDG.E R15, desc[UR12][R4.64+0x8] ;  /* 0x0000080c040f7981 */ /* 0x000ea8000c1e1900 */
[----:B------:R-:W2:Y:S04]  /*0990*/  LDG.E R17, desc[UR12][R4.64+0xc] ;  /* 0x00000c0c04117981 */ /* 0x000ea8000c1e1900 */
[----:B------:R-:W2:Y:S01]  /*09a0*/  LDG.E R18, desc[UR12][R2.64+0xc] ;  /* 0x00000c0c02127981 */ /* 0x000ea2000c1e1900 */
[----:B------:R-:W-:Y:S01]  /*09b0*/  UIADD3 UR4, UPT, UPT, UR4, 0x4, URZ ;  /* 0x0000000404047890 */ /* 0x000fe2000fffe0ff */
[----:B---3-5:R-:W-:-:S04]  /*09c0*/  FFMA R9, R11, R9, R14 ;  /* 0x000000090b097223 */ /* 0x028fc8000000000e */
[----:B----4-:R-:W-:-:S04]  /*09d0*/  FFMA R9, R12, R13, R9 ;  /* 0x0000000d0c097223 */ /* 0x010fc80000000009 */
[----:B--2---:R-:W-:-:S04]  /*09e0*/  FFMA R9, R16, R15, R9 ;  /* 0x0000000f10097223 */ /* 0x004fc80000000009 */
[----:B------:R-:W-:-:S07]  /*09f0*/  FFMA R14, R18, R17, R9 ;  /* 0x00000011120e7223 */ /* 0x000fce0000000009 */
.L_x_4:
[----:B------:R-:W-:Y:S05]  /*0a00*/  BRA.U !UP1, `(.L_x_0) ;  /* 0x0000000109507547 */ /* 0x000fea000b800000 */
[----:B------:R-:W0:Y:S01]  /*0a10*/  LDC.64 R4, c[0x0][0x380] ;  /* 0x0000e000ff047b82 */ /* 0x000e220000000a00 */
[----:B------:R-:W-:Y:S01]  /*0a20*/  IADD3 R9, PT, PT, R6, UR4, RZ ;  /* 0x0000000406097c10 */ /* 0x000fe2000fffe0ff */
[----:B------:R-:W-:Y:S01]  /*0a30*/  UIADD3 UR5, UPT, UPT, -UR5, URZ, URZ ;  /* 0x000000ff05057290 */ /* 0x000fe2000fffe1ff */
[----:B------:R-:W-:-:S05]  /*0a40*/  IADD3 R11, PT, PT, R8, UR4, RZ ;  /* 0x00000004080b7c10 */ /* 0x000fca000fffe0ff */
[----:B------:R-:W1:Y:S01]  /*0a50*/  LDC.64 R2, c[0x0][0x388] ;  /* 0x0000e200ff027b82 */ /* 0x000e620000000a00 */
[----:B0-----:R-:W-:-:S03]  /*0a60*/  IMAD.WIDE.U32 R4, R9, 0x4, R4 ;  /* 0x0000000409047825 */ /* 0x001fc600078e0004 */
[----:B------:R-:W-:Y:S02]  /*0a70*/  MOV R6, R4 ;  /* 0x0000000400067202 */ /* 0x000fe40000000f00 */
[----:B------:R-:W-:-:S07]  /*0a80*/  MOV R13, R5 ;  /* 0x00000005000d7202 */ /* 0x000fce0000000f00 */
.L_x_5:
[----:B-1----:R-:W-:Y:S01]  /*0a90*/  IMAD.WIDE R4, R11, 0x4, R2 ;  /* 0x000000040b047825 */ /* 0x002fe200078e0202 */
[----:B------:R-:W-:Y:S02]  /*0aa0*/  MOV R9, R13 ;  /* 0x0000000d00097202 */ /* 0x000fe40000000f00 */
[----:B------:R-:W-:-:S03]  /*0ab0*/  MOV R8, R6 ;  /* 0x0000000600087202 */ /* 0x000fc60000000f00 */
[----:B------:R-:W2:Y:S04]  /*0ac0*/  LDG.E R4, desc[UR12][R4.64] ;  /* 0x0000000c04047981 */ /* 0x000ea8000c1e1900 */
[----:B------:R-:W2:Y:S01]  /*0ad0*/  LDG.E R9, desc[UR12][R8.64] ;  /* 0x0000000c08097981 */ /* 0x000ea2000c1e1900 */
[----:B------:R-:W-:Y:S01]  /*0ae0*/  UIADD3 UR5, UPT, UPT, UR5, 0x1, URZ ;  /* 0x0000000105057890 */ /* 0x000fe2000fffe0ff */
[----:B------:R-:W-:Y:S02]  /*0af0*/  IADD3 R6, P0, PT, R6, 0x4, RZ ;  /* 0x0000000406067810 */ /* 0x000fe40007f1e0ff */
[----:B------:R-:W-:Y:S01]  /*0b00*/  IADD3 R11, PT, PT, R11, 0x1, RZ ;  /* 0x000000010b0b7810 */ /* 0x000fe20007ffe0ff */
[----:B------:R-:W-:Y:S01]  /*0b10*/  UISETP.NE.AND UP0, UPT, UR5, URZ, UPT ;  /* 0x000000ff0500728c */ /* 0x000fe2000bf05270 */
[----:B------:R-:W-:Y:S01]  /*0b20*/  IADD3.X R13, PT, PT, RZ, R13, RZ, P0, !PT ;  /* 0x0000000dff0d7210 */ /* 0x000fe200007fe4ff */
[----:B--2--5:R-:W-:-:S07]  /*0b30*/  FFMA R14, R9, R4, R14 ;  /* 0x00000004090e7223 */ /* 0x024fce000000000e */
[----:B------:R-:W-:Y:S05]  /*0b40*/  BRA.U UP0, `(.L_x_5) ;  /* 0xfffffffd00d07547 */ /* 0x000fea000b83ffff */
.L_x_0:
[----:B------:R-:W0:Y:S01]  /*0b50*/  LDC.64 R2, c[0x0][0x398] ;  /* 0x0000e600ff027b82 */ /* 0x000e220000000a00 */
[----:B-1----:R-:W-:Y:S01]  /*0b60*/  IMAD R7, R7, UR11, R0 ;  /* 0x0000000b07077c24 */ /* 0x002fe2000f8e0200 */
[----:B-----5:R-:W-:-:S03]  /*0b70*/  FMNMX R5, RZ, R14, !PT ;  /* 0x0000000eff057209 */ /* 0x020fc60007800000 */
[----:B0-----:R-:W-:-:S05]  /*0b80*/  IMAD.WIDE R2, R7, 0x4, R2 ;  /* 0x0000000407027825 */ /* 0x001fca00078e0202 */
[----:B------:R-:W-:Y:S01]  /*0b90*/  STG.E desc[UR12][R2.64], R5 ;  /* 0x0000000502007986 */ /* 0x000fe2000c10190c */
[----:B------:R-:W-:Y:S05]  /*0ba0*/  EXIT ;  /* 0x000000000000794d */ /* 0x000fea0003800000 */
.L_x_6:
[----:B------:R-:W-:-:S00]  /*0bb0*/  BRA `(.L_x_6) ;  /* 0xfffffffc00fc7947 */ /* 0x000fc0000383ffff */
[----:B------:R-:W-:-:S00]  /*0bc0*/  NOP ;  /* 0x0000000000007918 */ /* 0x000fc00000000000 */
        /* <DEDUP_REMOVED lines=11> */
.L_x_7:


//--------------------- .nv.shared.reserved.0     --------------------------
	.section	.nv.shared.reserved.0,"aw",@nobits
	.weak		__nv_reservedSMEM_offset_0_alias
	.size		__nv_reservedSMEM_offset_0_alias, 0, 64
	.other		__nv_reservedSMEM_offset_0_alias,@"STO_CUDA_RESERVED_SHARED STV_DEFAULT"
__nv_reservedSMEM_offset_0_alias:
	.zero		0
	.zero		64


//--------------------- .nv.constant0._Z20dense_forward_kernelPKfS0_S0_Pfiii --------------------------
	.section	.nv.constant0._Z20dense_forward_kernelPKfS0_S0_Pfiii,"a",@progbits
	.sectionflags	@""
	.align	4
.nv.constant0._Z20dense_forward_kernelPKfS0_S0_Pfiii:
	.zero		940


//--------------------- SYMBOLS --------------------------

	.type		.nv.reservedSmem.offset0,@object
	.size		.nv.reservedSmem.offset0,0x4
